//
// Generated by NVIDIA NVVM Compiler
//
// Compiler Build ID: CL-36424714
// Cuda compilation tools, release 13.0, V13.0.88
// Based on NVVM 20.0.0
//

.version 9.0
.target sm_100
.address_size 64

	// .globl	vecConv

.visible .entry vecConv(
	.param .u64 .ptr .align 1 vecConv_param_0,
	.param .u64 .ptr .align 1 vecConv_param_1,
	.param .u64 .ptr .align 1 vecConv_param_2,
	.param .u64 vecConv_param_3
)
{
	.reg .pred 	%p<10>;
	.reg .b32 	%r<93>;
	.reg .b64 	%rd<142>;

	ld.param.u64 	%rd44, [vecConv_param_0];
	ld.param.u64 	%rd45, [vecConv_param_1];
	ld.param.u64 	%rd43, [vecConv_param_2];
	ld.param.u64 	%rd46, [vecConv_param_3];
	cvta.to.global.u64 	%rd1, %rd45;
	cvta.to.global.u64 	%rd2, %rd44;
	mov.u32 	%r1, %ntid.x;
	mov.u32 	%r2, %ctaid.x;
	mov.u32 	%r3, %tid.x;
	mad.lo.s32 	%r4, %r1, %r2, %r3;
	cvt.u64.u32 	%rd3, %r4;
	setp.le.u64 	%p1, %rd46, %rd3;
	@%p1 bra 	$L__BB0_14;
	cvt.u32.u64 	%r5, %rd3;
	add.s64 	%rd4, %rd3, 1;
	and.b64  	%rd5, %rd4, 15;
	setp.lt.u32 	%p2, %r5, 15;
	mov.b64 	%rd132, 0;
	mov.u64 	%rd141, %rd132;
	@%p2 bra 	$L__BB0_4;
	and.b64  	%rd132, %rd4, 8589934576;
	add.s64 	%rd125, %rd2, 32;
	shl.b64 	%rd50, %rd3, 2;
	add.s64 	%rd51, %rd50, %rd1;
	add.s64 	%rd124, %rd51, -28;
	mov.b64 	%rd141, 0;
	mov.u64 	%rd126, %rd132;
$L__BB0_3:
	.pragma "nounroll";
	ld.global.u32 	%r6, [%rd125+-32];
	ld.global.u32 	%r7, [%rd124+28];
	add.s32 	%r8, %r7, %r6;
	cvt.s64.s32 	%rd52, %r8;
	add.s64 	%rd53, %rd141, %rd52;
	ld.global.u32 	%r9, [%rd125+-28];
	ld.global.u32 	%r10, [%rd124+24];
	add.s32 	%r11, %r10, %r9;
	cvt.s64.s32 	%rd54, %r11;
	add.s64 	%rd55, %rd53, %rd54;
	ld.global.u32 	%r12, [%rd125+-24];
	ld.global.u32 	%r13, [%rd124+20];
	add.s32 	%r14, %r13, %r12;
	cvt.s64.s32 	%rd56, %r14;
	add.s64 	%rd57, %rd55, %rd56;
	ld.global.u32 	%r15, [%rd125+-20];
	ld.global.u32 	%r16, [%rd124+16];
	add.s32 	%r17, %r16, %r15;
	cvt.s64.s32 	%rd58, %r17;
	add.s64 	%rd59, %rd57, %rd58;
	ld.global.u32 	%r18, [%rd125+-16];
	ld.global.u32 	%r19, [%rd124+12];
	add.s32 	%r20, %r19, %r18;
	cvt.s64.s32 	%rd60, %r20;
	add.s64 	%rd61, %rd59, %rd60;
	ld.global.u32 	%r21, [%rd125+-12];
	ld.global.u32 	%r22, [%rd124+8];
	add.s32 	%r23, %r22, %r21;
	cvt.s64.s32 	%rd62, %r23;
	add.s64 	%rd63, %rd61, %rd62;
	ld.global.u32 	%r24, [%rd125+-8];
	ld.global.u32 	%r25, [%rd124+4];
	add.s32 	%r26, %r25, %r24;
	cvt.s64.s32 	%rd64, %r26;
	add.s64 	%rd65, %rd63, %rd64;
	ld.global.u32 	%r27, [%rd125+-4];
	ld.global.u32 	%r28, [%rd124];
	add.s32 	%r29, %r28, %r27;
	cvt.s64.s32 	%rd66, %r29;
	add.s64 	%rd67, %rd65, %rd66;
	ld.global.u32 	%r30, [%rd125];
	ld.global.u32 	%r31, [%rd124+-4];
	add.s32 	%r32, %r31, %r30;
	cvt.s64.s32 	%rd68, %r32;
	add.s64 	%rd69, %rd67, %rd68;
	ld.global.u32 	%r33, [%rd125+4];
	ld.global.u32 	%r34, [%rd124+-8];
	add.s32 	%r35, %r34, %r33;
	cvt.s64.s32 	%rd70, %r35;
	add.s64 	%rd71, %rd69, %rd70;
	ld.global.u32 	%r36, [%rd125+8];
	ld.global.u32 	%r37, [%rd124+-12];
	add.s32 	%r38, %r37, %r36;
	cvt.s64.s32 	%rd72, %r38;
	add.s64 	%rd73, %rd71, %rd72;
	ld.global.u32 	%r39, [%rd125+12];
	ld.global.u32 	%r40, [%rd124+-16];
	add.s32 	%r41, %r40, %r39;
	cvt.s64.s32 	%rd74, %r41;
	add.s64 	%rd75, %rd73, %rd74;
	ld.global.u32 	%r42, [%rd125+16];
	ld.global.u32 	%r43, [%rd124+-20];
	add.s32 	%r44, %r43, %r42;
	cvt.s64.s32 	%rd76, %r44;
	add.s64 	%rd77, %rd75, %rd76;
	ld.global.u32 	%r45, [%rd125+20];
	ld.global.u32 	%r46, [%rd124+-24];
	add.s32 	%r47, %r46, %r45;
	cvt.s64.s32 	%rd78, %r47;
	add.s64 	%rd79, %rd77, %rd78;
	ld.global.u32 	%r48, [%rd125+24];
	ld.global.u32 	%r49, [%rd124+-28];
	add.s32 	%r50, %r49, %r48;
	cvt.s64.s32 	%rd80, %r50;
	add.s64 	%rd81, %rd79, %rd80;
	ld.global.u32 	%r51, [%rd125+28];
	ld.global.u32 	%r52, [%rd124+-32];
	add.s32 	%r53, %r52, %r51;
	cvt.s64.s32 	%rd82, %r53;
	add.s64 	%rd141, %rd81, %rd82;
	add.s64 	%rd126, %rd126, -16;
	add.s64 	%rd125, %rd125, 64;
	add.s64 	%rd124, %rd124, -64;
	setp.ne.s64 	%p3, %rd126, 0;
	@%p3 bra 	$L__BB0_3;
$L__BB0_4:
	setp.eq.s64 	%p4, %rd5, 0;
	@%p4 bra 	$L__BB0_13;
	and.b64  	%rd20, %rd4, 7;
	setp.lt.u64 	%p5, %rd5, 8;
	@%p5 bra 	$L__BB0_7;
	shl.b64 	%rd84, %rd132, 2;
	add.s64 	%rd85, %rd2, %rd84;
	ld.global.u32 	%r54, [%rd85];
	sub.s64 	%rd86, %rd3, %rd132;
	shl.b64 	%rd87, %rd86, 2;
	add.s64 	%rd88, %rd1, %rd87;
	ld.global.u32 	%r55, [%rd88];
	add.s32 	%r56, %r55, %r54;
	cvt.s64.s32 	%rd89, %r56;
	add.s64 	%rd90, %rd141, %rd89;
	ld.global.u32 	%r57, [%rd85+4];
	ld.global.u32 	%r58, [%rd88+-4];
	add.s32 	%r59, %r58, %r57;
	cvt.s64.s32 	%rd91, %r59;
	add.s64 	%rd92, %rd90, %rd91;
	ld.global.u32 	%r60, [%rd85+8];
	ld.global.u32 	%r61, [%rd88+-8];
	add.s32 	%r62, %r61, %r60;
	cvt.s64.s32 	%rd93, %r62;
	add.s64 	%rd94, %rd92, %rd93;
	ld.global.u32 	%r63, [%rd85+12];
	ld.global.u32 	%r64, [%rd88+-12];
	add.s32 	%r65, %r64, %r63;
	cvt.s64.s32 	%rd95, %r65;
	add.s64 	%rd96, %rd94, %rd95;
	ld.global.u32 	%r66, [%rd85+16];
	ld.global.u32 	%r67, [%rd88+-16];
	add.s32 	%r68, %r67, %r66;
	cvt.s64.s32 	%rd97, %r68;
	add.s64 	%rd98, %rd96, %rd97;
	ld.global.u32 	%r69, [%rd85+20];
	ld.global.u32 	%r70, [%rd88+-20];
	add.s32 	%r71, %r70, %r69;
	cvt.s64.s32 	%rd99, %r71;
	add.s64 	%rd100, %rd98, %rd99;
	ld.global.u32 	%r72, [%rd85+24];
	ld.global.u32 	%r73, [%rd88+-24];
	add.s32 	%r74, %r73, %r72;
	cvt.s64.s32 	%rd101, %r74;
	add.s64 	%rd102, %rd100, %rd101;
	ld.global.u32 	%r75, [%rd85+28];
	ld.global.u32 	%r76, [%rd88+-28];
	add.s32 	%r77, %r76, %r75;
	cvt.s64.s32 	%rd103, %r77;
	add.s64 	%rd141, %rd102, %rd103;
	add.s64 	%rd132, %rd132, 8;
$L__BB0_7:
	setp.eq.s64 	%p6, %rd20, 0;
	@%p6 bra 	$L__BB0_13;
	and.b64  	%rd137, %rd4, 3;
	setp.lt.u64 	%p7, %rd20, 4;
	@%p7 bra 	$L__BB0_10;
	shl.b64 	%rd105, %rd132, 2;
	add.s64 	%rd106, %rd2, %rd105;
	ld.global.u32 	%r78, [%rd106];
	sub.s64 	%rd107, %rd3, %rd132;
	shl.b64 	%rd108, %rd107, 2;
	add.s64 	%rd109, %rd1, %rd108;
	ld.global.u32 	%r79, [%rd109];
	add.s32 	%r80, %r79, %r78;
	cvt.s64.s32 	%rd110, %r80;
	add.s64 	%rd111, %rd141, %rd110;
	ld.global.u32 	%r81, [%rd106+4];
	ld.global.u32 	%r82, [%rd109+-4];
	add.s32 	%r83, %r82, %r81;
	cvt.s64.s32 	%rd112, %r83;
	add.s64 	%rd113, %rd111, %rd112;
	ld.global.u32 	%r84, [%rd106+8];
	ld.global.u32 	%r85, [%rd109+-8];
	add.s32 	%r86, %r85, %r84;
	cvt.s64.s32 	%rd114, %r86;
	add.s64 	%rd115, %rd113, %rd114;
	ld.global.u32 	%r87, [%rd106+12];
	ld.global.u32 	%r88, [%rd109+-12];
	add.s32 	%r89, %r88, %r87;
	cvt.s64.s32 	%rd116, %r89;
	add.s64 	%rd141, %rd115, %rd116;
	add.s64 	%rd132, %rd132, 4;
$L__BB0_10:
	setp.eq.s64 	%p8, %rd137, 0;
	@%p8 bra 	$L__BB0_13;
	shl.b64 	%rd117, %rd3, 2;
	shl.b64 	%rd118, %rd132, 2;
	sub.s64 	%rd119, %rd117, %rd118;
	add.s64 	%rd139, %rd1, %rd119;
	add.s64 	%rd138, %rd2, %rd118;
$L__BB0_12:
	.pragma "nounroll";
	ld.global.u32 	%r90, [%rd138];
	ld.global.u32 	%r91, [%rd139];
	add.s32 	%r92, %r91, %r90;
	cvt.s64.s32 	%rd120, %r92;
	add.s64 	%rd141, %rd141, %rd120;
	add.s64 	%rd139, %rd139, -4;
	add.s64 	%rd138, %rd138, 4;
	add.s64 	%rd137, %rd137, -1;
	setp.ne.s64 	%p9, %rd137, 0;
	@%p9 bra 	$L__BB0_12;
$L__BB0_13:
	cvta.to.global.u64 	%rd121, %rd43;
	shl.b64 	%rd122, %rd3, 2;
	add.s64 	%rd123, %rd121, %rd122;
	st.global.u32 	[%rd123], %rd141;
$L__BB0_14:
	ret;

}


// ===== COMPILED SASS (sm_100) =====

	.target	sm_100

	.elftype	@"ET_EXEC"


//--------------------- .note.nv.tkinfo           --------------------------
	.section	.note.nv.tkinfo,"",@"SHT_NOTE"
	.sectionflags	@"SHF_NOTE_NV_TKINFO"
	.tkinfo
        /*0018*/ 	.word	0x00000002
        /*0030*/ 	.string	""
        /*0030*/ 	.string	"ptxas"
        /*0030*/ 	.string	"Cuda compilation tools, release 13.0, V13.0.88"
        /*0030*/ 	.string	"Build cuda_13.0.r13.0/compiler.36424714_0"
        /*0030*/ 	.string	"-arch sm_100 -m 64 "



//--------------------- .note.nv.cuinfo           --------------------------
	.section	.note.nv.cuinfo,"",@"SHT_NOTE"
	.sectionflags	@"SHF_NOTE_NV_CUINFO"
        /*0018*/ 	.short	0x0002
        /*001a*/ 	.short	0x0064
        /*001c*/ 	.short	0x0082
	.zero		2


//--------------------- .nv.info                  --------------------------
	.section	.nv.info,"",@"SHT_CUDA_INFO"
	.align	4


	//----- nvinfo : EIATTR_REGCOUNT
	.align		4
        /*0000*/ 	.byte	0x04, 0x2f
        /*0002*/ 	.short	(.L_1 - .L_0)
	.align		4
.L_0:
        /*0004*/ 	.word	index@(vecConv)
        /*0008*/ 	.word	0x0000001e


	//----- nvinfo : EIATTR_FRAME_SIZE
	.align		4
.L_1:
        /*000c*/ 	.byte	0x04, 0x11
        /*000e*/ 	.short	(.L_3 - .L_2)
	.align		4
.L_2:
        /*0010*/ 	.word	index@(vecConv)
        /*0014*/ 	.word	0x00000000


	//----- nvinfo : EIATTR_MIN_STACK_SIZE
	.align		4
.L_3:
        /*0018*/ 	.byte	0x04, 0x12
        /*001a*/ 	.short	(.L_5 - .L_4)
	.align		4
.L_4:
        /*001c*/ 	.word	index@(vecConv)
        /*0020*/ 	.word	0x00000000
.L_5:


//--------------------- .nv.compat                --------------------------
	.section	.nv.compat,"",@"SHT_CUDA_COMPAT_INFO"
	.align	4
        /*0000*/ 	.byte	0x02, 0x09, 0x00, 0x00, 0x02, 0x02, 0x01, 0x00, 0x02, 0x05, 0x05, 0x00, 0x03, 0x07, 0x01, 0x01
        /*0010*/ 	.byte	0x02, 0x03, 0x00, 0x00, 0x02, 0x06, 0x01, 0x00, 0x04, 0x0b, 0x08, 0x00, 0x09, 0x00, 0x00, 0x00
        /*0020*/ 	.byte	0x00, 0x00, 0x00, 0x00


//--------------------- .nv.info.vecConv          --------------------------
	.section	.nv.info.vecConv,"",@"SHT_CUDA_INFO"
	.sectionflags	@""
	.align	4


	//----- nvinfo : EIATTR_CUDA_API_VERSION
	.align		4
        /*0000*/ 	.byte	0x04, 0x37
        /*0002*/ 	.short	(.L_7 - .L_6)
.L_6:
        /*0004*/ 	.word	0x00000082


	//----- nvinfo : EIATTR_KPARAM_INFO
	.align		4
.L_7:
        /*0008*/ 	.byte	0x04, 0x17
        /*000a*/ 	.short	(.L_9 - .L_8)
.L_8:
        /*000c*/ 	.word	0x00000000
        /*0010*/ 	.short	0x0003
        /*0012*/ 	.short	0x0018
        /*0014*/ 	.byte	0x00, 0xf0, 0x21, 0x00


	//----- nvinfo : EIATTR_KPARAM_INFO
	.align		4
.L_9:
        /*0018*/ 	.byte	0x04, 0x17
        /*001a*/ 	.short	(.L_11 - .L_10)
.L_10:
        /*001c*/ 	.word	0x00000000
        /*0020*/ 	.short	0x0002
        /*0022*/ 	.short	0x0010
        /*0024*/ 	.byte	0x00, 0xf5, 0x21, 0x00


	//----- nvinfo : EIATTR_KPARAM_INFO
	.align		4
.L_11:
        /*0028*/ 	.byte	0x04, 0x17
        /*002a*/ 	.short	(.L_13 - .L_12)
.L_12:
        /*002c*/ 	.word	0x00000000
        /*0030*/ 	.short	0x0001
        /*0032*/ 	.short	0x0008
        /*0034*/ 	.byte	0x00, 0xf5, 0x21, 0x00


	//----- nvinfo : EIATTR_KPARAM_INFO
	.align		4
.L_13:
        /*0038*/ 	.byte	0x04, 0x17
        /*003a*/ 	.short	(.L_15 - .L_14)
.L_14:
        /*003c*/ 	.word	0x00000000
        /*0040*/ 	.short	0x0000
        /*0042*/ 	.short	0x0000
        /*0044*/ 	.byte	0x00, 0xf5, 0x21, 0x00


	//----- nvinfo : EIATTR_SPARSE_MMA_MASK
	.align		4
.L_15:
        /*0048*/ 	.byte	0x03, 0x50
        /*004a*/ 	.short	0x0000


	//----- nvinfo : EIATTR_MAXREG_COUNT
	.align		4
        /*004c*/ 	.byte	0x03, 0x1b
        /*004e*/ 	.short	0x00ff


	//----- nvinfo : EIATTR_MERCURY_ISA_VERSION
	.align		4
        /*0050*/ 	.byte	0x03, 0x5f
        /*0052*/ 	.short	0x0101


	//----- nvinfo : EIATTR_VRC_CTA_INIT_COUNT
	.align		4
        /*0054*/ 	.byte	0x02, 0x4a
	.zero		1
	.zero		1


	//----- nvinfo : EIATTR_EXIT_INSTR_OFFSETS
	.align		4
        /*0058*/ 	.byte	0x04, 0x1c
        /*005a*/ 	.short	(.L_17 - .L_16)


	//   ....[0]....
.L_16:
        /*005c*/ 	.word	0x00000080


	//   ....[1]....
        /*0060*/ 	.word	0x00000d30


	//----- nvinfo : EIATTR_CRS_STACK_SIZE
	.align		4
.L_17:
        /*0064*/ 	.byte	0x04, 0x1e
        /*0066*/ 	.short	(.L_19 - .L_18)
.L_18:
        /*0068*/ 	.word	0x00000000


	//----- nvinfo : EIATTR_CBANK_PARAM_SIZE
	.align		4
.L_19:
        /*006c*/ 	.byte	0x03, 0x19
        /*006e*/ 	.short	0x0020


	//----- nvinfo : EIATTR_PARAM_CBANK
	.align		4
        /*0070*/ 	.byte	0x04, 0x0a
        /*0072*/ 	.short	(.L_21 - .L_20)
	.align		4
.L_20:
        /*0074*/ 	.word	index@(.nv.constant0.vecConv)
        /*0078*/ 	.short	0x0380
        /*007a*/ 	.short	0x0020


	//----- nvinfo : EIATTR_SW_WAR
	.align		4
.L_21:
        /*007c*/ 	.byte	0x04, 0x36
        /*007e*/ 	.short	(.L_23 - .L_22)
.L_22:
        /*0080*/ 	.word	0x00000008
.L_23:


//--------------------- .nv.callgraph             --------------------------
	.section	.nv.callgraph,"",@"SHT_CUDA_CALLGRAPH"
	.align	4
	.sectionentsize	8
	.align		4
        /*0000*/ 	.word	0x00000000
	.align		4
        /*0004*/ 	.word	0xffffffff
	.align		4
        /*0008*/ 	.word	0x00000000
	.align		4
        /*000c*/ 	.word	0xfffffffe
	.align		4
        /*0010*/ 	.word	0x00000000
	.align		4
        /*0014*/ 	.word	0xfffffffd
	.align		4
        /*0018*/ 	.word	0x00000000
	.align		4
        /*001c*/ 	.word	0xfffffffc


//--------------------- .text.vecConv             --------------------------
	.section	.text.vecConv,"ax",@progbits
	.align	128
        .global         vecConv
        .type           vecConv,@function
        .size           vecConv,(.L_x_11 - vecConv)
        .other          vecConv,@"STO_CUDA_ENTRY STV_DEFAULT"
vecConv:
.text.vecConv:
[----:B------:R-:W-:Y:S01]  /*0000*/  LDC R1, c[0x0][0x37c] ;  /* 0x0000df00ff017b82 */ /* 0x000fe20000000800 */
[----:B------:R-:W0:Y:S01]  /*0010*/  S2R R0, SR_CTAID.X ;  /* 0x0000000000007919 */ /* 0x000e220000002500 */
[----:B------:R-:W0:Y:S01]  /*0020*/  LDCU UR4, c[0x0][0x360] ;  /* 0x00006c00ff0477ac */ /* 0x000e220008000800 */
[----:B------:R-:W0:Y:S01]  /*0030*/  S2R R3, SR_TID.X ;  /* 0x0000000000037919 */ /* 0x000e220000002100 */
[----:B------:R-:W1:Y:S01]  /*0040*/  LDCU.64 UR6, c[0x0][0x398] ;  /* 0x00007300ff0677ac */ /* 0x000e620008000a00 */
[----:B0-----:R-:W-:-:S05]  /*0050*/  IMAD R0, R0, UR4, R3 ;  /* 0x0000000400007c24 */ /* 0x001fca000f8e0203 */
[----:B-1----:R-:W-:-:S04]  /*0060*/  ISETP.GE.U32.AND P0, PT, R0, UR6, PT ;  /* 0x0000000600007c0c */ /* 0x002fc8000bf06070 */
[----:B------:R-:W-:-:S13]  /*0070*/  ISETP.GE.U32.AND.EX P0, PT, RZ, UR7, PT, P0 ;  /* 0x00000007ff007c0c */ /* 0x000fda000bf06100 */
[----:B------:R-:W-:Y:S05]  /*0080*/  @P0 EXIT ;  /* 0x000000000000094d */ /* 0x000fea0003800000 */
[C---:B------:R-:W-:Y:S01]  /*0090*/  ISETP.GE.U32.AND P1, PT, R0.reuse, 0xf, PT ;  /* 0x0000000f0000780c */ /* 0x040fe20003f26070 */
[----:B------:R-:W0:Y:S01]  /*00a0*/  LDCU.64 UR8, c[0x0][0x358] ;  /* 0x00006b00ff0877ac */ /* 0x000e220008000a00 */
[----:B------:R-:W-:Y:S01]  /*00b0*/  IADD3 R6, P2, PT, R0, 0x1, RZ ;  /* 0x0000000100067810 */ /* 0x000fe20007f5e0ff */
[----:B------:R-:W-:Y:S01]  /*00c0*/  BSSY.RECONVERGENT B0, `(.L_x_0) ;  /* 0x0000058000007945 */ /* 0x000fe20003800200 */
[----:B------:R-:W-:Y:S02]  /*00d0*/  IMAD.MOV.U32 R7, RZ, RZ, RZ ;  /* 0x000000ffff077224 */ /* 0x000fe400078e00ff */
[----:B------:R-:W-:Y:S01]  /*00e0*/  LOP3.LUT R25, R6, 0xf, RZ, 0xc0, !PT ;  /* 0x0000000f06197812 */ /* 0x000fe200078ec0ff */
[----:B------:R-:W-:Y:S02]  /*00f0*/  IMAD.MOV.U32 R8, RZ, RZ, RZ ;  /* 0x000000ffff087224 */ /* 0x000fe400078e00ff */
[----:B------:R-:W-:Y:S01]  /*0100*/  IMAD.MOV.U32 R11, RZ, RZ, RZ ;  /* 0x000000ffff0b7224 */ /* 0x000fe200078e00ff */
[----:B------:R-:W-:Y:S01]  /*0110*/  ISETP.NE.U32.AND P0, PT, R25, RZ, PT ;  /* 0x000000ff1900720c */ /* 0x000fe20003f05070 */
[----:B------:R-:W-:-:S03]  /*0120*/  IMAD.X R4, RZ, RZ, RZ, P2 ;  /* 0x000000ffff047224 */ /* 0x000fc600010e06ff */
[----:B------:R-:W-:Y:S01]  /*0130*/  ISETP.NE.AND.EX P0, PT, RZ, RZ, PT, P0 ;  /* 0x000000ffff00720c */ /* 0x000fe20003f05300 */
[----:B------:R-:W-:-:S12]  /*0140*/  @!P1 BRA `(.L_x_1) ;  /* 0x00000004003c9947 */ /* 0x000fd80003800000 */
[----:B------:R-:W1:Y:S01]  /*0150*/  LDCU.128 UR4, c[0x0][0x380] ;  /* 0x00007000ff0477ac */ /* 0x000e620008000c00 */
[----:B------:R-:W-:Y:S01]  /*0160*/  LOP3.LUT R7, R6, 0xfffffff0, RZ, 0xc0, !PT ;  /* 0xfffffff006077812 */ /* 0x000fe200078ec0ff */
[----:B------:R-:W-:Y:S01]  /*0170*/  IMAD.MOV.U32 R11, RZ, RZ, RZ ;  /* 0x000000ffff0b7224 */ /* 0x000fe200078e00ff */
[----:B------:R-:W-:-:S03]  /*0180*/  LOP3.LUT R8, R4, 0x1, RZ, 0xc0, !PT ;  /* 0x0000000104087812 */ /* 0x000fc600078ec0ff */
[----:B------:R-:W-:Y:S02]  /*0190*/  IMAD.MOV.U32 R10, RZ, RZ, R7 ;  /* 0x000000ffff0a7224 */ /* 0x000fe400078e0007 */
[----:B------:R-:W-:Y:S01]  /*01a0*/  IMAD.MOV.U32 R9, RZ, RZ, R8 ;  /* 0x000000ffff097224 */ /* 0x000fe200078e0008 */
[----:B-1----:R-:W-:Y:S01]  /*01b0*/  UIADD3 UR4, UP0, UPT, UR4, 0x20, URZ ;  /* 0x0000002004047890 */ /* 0x002fe2000ff1e0ff */
[----:B------:R-:W-:-:S03]  /*01c0*/  LEA R2, P1, R0, UR6, 0x2 ;  /* 0x0000000600027c11 */ /* 0x000fc6000f8210ff */
[----:B------:R-:W-:Y:S01]  /*01d0*/  UIADD3.X UR5, UPT, UPT, URZ, UR5, URZ, UP0, !UPT ;  /* 0x00000005ff057290 */ /* 0x000fe200087fe4ff */
[----:B------:R-:W-:Y:S01]  /*01e0*/  LEA.HI.X R3, R0, UR7, RZ, 0x2, P1 ;  /* 0x0000000700037c11 */ /* 0x000fe200088f14ff */
[----:B------:R-:W-:Y:S01]  /*01f0*/  IMAD.U32 R4, RZ, RZ, UR4 ;  /* 0x00000004ff047e24 */ /* 0x000fe2000f8e00ff */
[----:B------:R-:W-:-:S03]  /*0200*/  IADD3 R2, P1, PT, R2, -0x1c, RZ ;  /* 0xffffffe402027810 */ /* 0x000fc60007f3e0ff */
[----:B------:R-:W-:Y:S01]  /*0210*/  IMAD.U32 R5, RZ, RZ, UR5 ;  /* 0x00000005ff057e24 */ /* 0x000fe2000f8e00ff */
[----:B------:R-:W-:-:S09]  /*0220*/  IADD3.X R3, PT, PT, R3, -0x1, RZ, P1, !PT ;  /* 0xffffffff03037810 */ /* 0x000fd20000ffe4ff */
.L_x_2:
[----:B0-----:R-:W2:Y:S04]  /*0230*/  LDG.E R19, desc[UR8][R4.64+-0x20] ;  /* 0xffffe00804137981 */ /* 0x001ea8000c1e1900 */
[----:B------:R-:W2:Y:S04]  /*0240*/  LDG.E R20, desc[UR8][R2.64+0x1c] ;  /* 0x00001c0802147981 */ /* 0x000ea8000c1e1900 */
[----:B------:R-:W3:Y:S04]  /*0250*/  LDG.E R21, desc[UR8][R4.64+-0x1c] ;  /* 0xffffe40804157981 */ /* 0x000ee8000c1e1900 */
[----:B------:R-:W3:Y:S04]  /*0260*/  LDG.E R22, desc[UR8][R2.64+0x18] ;  /* 0x0000180802167981 */ /* 0x000ee8000c1e1900 */
[----:B------:R-:W4:Y:S04]  /*0270*/  LDG.E R12, desc[UR8][R4.64+-0x18] ;  /* 0xffffe808040c7981 */ /* 0x000f28000c1e1900 */
[----:B------:R-:W4:Y:S04]  /*0280*/  LDG.E R13, desc[UR8][R2.64+0x14] ;  /* 0x00001408020d7981 */ /* 0x000f28000c1e1900 */
[----:B------:R-:W5:Y:S04]  /*0290*/  LDG.E R14, desc[UR8][R4.64+-0x14] ;  /* 0xffffec08040e7981 */ /* 0x000f68000c1e1900 */
[----:B------:R-:W5:Y:S04]  /*02a0*/  LDG.E R23, desc[UR8][R2.64+0x10] ;  /* 0x0000100802177981 */ /* 0x000f68000c1e1900 */
[----:B------:R-:W5:Y:S04]  /*02b0*/  LDG.E R15, desc[UR8][R4.64+-0x10] ;  /* 0xfffff008040f7981 */ /* 0x000f68000c1e1900 */
[----:B------:R-:W5:Y:S04]  /*02c0*/  LDG.E R16, desc[UR8][R2.64+0xc] ;  /* 0x00000c0802107981 */ /* 0x000f68000c1e1900 */
[----:B------:R-:W5:Y:S04]  /*02d0*/  LDG.E R17, desc[UR8][R4.64+-0xc] ;  /* 0xfffff40804117981 */ /* 0x000f68000c1e1900 */
[----:B------:R-:W5:Y:S01]  /*02e0*/  LDG.E R18, desc[UR8][R2.64+0x8] ;  /* 0x0000080802127981 */ /* 0x000f62000c1e1900 */
[----:B--2---:R-:W-:-:S03]  /*02f0*/  IMAD.IADD R24, R19, 0x1, R20 ;  /* 0x0000000113187824 */ /* 0x004fc600078e0214 */
[----:B------:R-:W2:Y:S04]  /*0300*/  LDG.E R19, desc[UR8][R4.64+-0x8] ;  /* 0xfffff80804137981 */ /* 0x000ea8000c1e1900 */
[----:B------:R-:W2:Y:S01]  /*0310*/  LDG.E R20, desc[UR8][R2.64+0x4] ;  /* 0x0000040802147981 */ /* 0x000ea2000c1e1900 */
[----:B---3--:R-:W-:-:S03]  /*0320*/  IMAD.IADD R26, R21, 0x1, R22 ;  /* 0x00000001151a7824 */ /* 0x008fc600078e0216 */
[----:B------:R-:W3:Y:S04]  /*0330*/  LDG.E R21, desc[UR8][R4.64+-0x4] ;  /* 0xfffffc0804157981 */ /* 0x000ee8000c1e1900 */
[----:B------:R-:W3:Y:S01]  /*0340*/  LDG.E R22, desc[UR8][R2.64] ;  /* 0x0000000802167981 */ /* 0x000ee2000c1e1900 */
[----:B------:R-:W-:Y:S01]  /*0350*/  IADD3 R24, PT, PT, R26, R11, R24 ;  /* 0x0000000b1a187210 */ /* 0x000fe20007ffe018 */
[----:B----4-:R-:W-:Y:S02]  /*0360*/  IMAD.IADD R27, R12, 0x1, R13 ;  /* 0x000000010c1b7824 */ /* 0x010fe400078e020d */
[----:B------:R-:W4:Y:S04]  /*0370*/  LDG.E R13, desc[UR8][R4.64] ;  /* 0x00000008040d7981 */ /* 0x000f28000c1e1900 */
[----:B------:R-:W4:Y:S01]  /*0380*/  LDG.E R12, desc[UR8][R4.64+0x4] ;  /* 0x00000408040c7981 */ /* 0x000f22000c1e1900 */
[----:B-----5:R-:W-:-:S03]  /*0390*/  IMAD.IADD R23, R14, 0x1, R23 ;  /* 0x000000010e177824 */ /* 0x020fc600078e0217 */
[----:B------:R-:W4:Y:S04]  /*03a0*/  LDG.E R14, desc[UR8][R2.64+-0x4] ;  /* 0xfffffc08020e7981 */ /* 0x000f28000c1e1900 */
[----:B------:R-:W5:Y:S01]  /*03b0*/  LDG.E R11, desc[UR8][R2.64+-0x8] ;  /* 0xfffff808020b7981 */ /* 0x000f62000c1e1900 */
[----:B------:R-:W-:Y:S01]  /*03c0*/  IADD3 R23, PT, PT, R23, R24, R27 ;  /* 0x0000001817177210 */ /* 0x000fe20007ffe01b */
[----:B------:R-:W-:Y:S02]  /*03d0*/  IMAD.IADD R15, R15, 0x1, R16 ;  /* 0x000000010f0f7824 */ /* 0x000fe400078e0210 */
[----:B------:R-:W5:Y:S01]  /*03e0*/  LDG.E R16, desc[UR8][R2.64+-0xc] ;  /* 0xfffff40802107981 */ /* 0x000f62000c1e1900 */
[----:B------:R-:W-:-:S03]  /*03f0*/  IMAD.IADD R18, R17, 0x1, R18 ;  /* 0x0000000111127824 */ /* 0x000fc600078e0212 */
[----:B------:R-:W5:Y:S02]  /*0400*/  LDG.E R17, desc[UR8][R4.64+0xc] ;  /* 0x00000c0804117981 */ /* 0x000f64000c1e1900 */
[----:B------:R-:W-:Y:S02]  /*0410*/  IADD3 R23, PT, PT, R18, R23, R15 ;  /* 0x0000001712177210 */ /* 0x000fe40007ffe00f */
[----:B------:R-:W5:Y:S04]  /*0420*/  LDG.E R15, desc[UR8][R4.64+0x8] ;  /* 0x00000808040f7981 */ /* 0x000f68000c1e1900 */
[----:B------:R-:W5:Y:S01]  /*0430*/  LDG.E R18, desc[UR8][R2.64+-0x10] ;  /* 0xfffff00802127981 */ /* 0x000f62000c1e1900 */
[----:B--2---:R-:W-:-:S03]  /*0440*/  IMAD.IADD R19, R19, 0x1, R20 ;  /* 0x0000000113137824 */ /* 0x004fc600078e0214 */
[----:B------:R-:W2:Y:S01]  /*0450*/  LDG.E R20, desc[UR8][R2.64+-0x18] ;  /* 0xffffe80802147981 */ /* 0x000ea2000c1e1900 */
[----:B---3--:R-:W-:-:S05]  /*0460*/  IMAD.IADD R22, R21, 0x1, R22 ;  /* 0x0000000115167824 */ /* 0x008fca00078e0216 */
[----:B------:R-:W-:Y:S02]  /*0470*/  IADD3 R21, PT, PT, R22, R23, R19 ;  /* 0x0000001716157210 */ /* 0x000fe40007ffe013 */
[----:B------:R-:W3:Y:S04]  /*0480*/  LDG.E R22, desc[UR8][R4.64+0x10] ;  /* 0x0000100804167981 */ /* 0x000ee8000c1e1900 */
[----:B------:R-:W3:Y:S01]  /*0490*/  LDG.E R19, desc[UR8][R2.64+-0x14] ;  /* 0xffffec0802137981 */ /* 0x000ee2000c1e1900 */
[----:B----4-:R-:W-:-:S03]  /*04a0*/  IMAD.IADD R24, R13, 0x1, R14 ;  /* 0x000000010d187824 */ /* 0x010fc600078e020e */
[----:B------:R-:W2:Y:S01]  /*04b0*/  LDG.E R23, desc[UR8][R4.64+0x14] ;  /* 0x0000140804177981 */ /* 0x000ea2000c1e1900 */
[----:B-----5:R-:W-:-:S03]  /*04c0*/  IMAD.IADD R26, R12, 0x1, R11 ;  /* 0x000000010c1a7824 */ /* 0x020fc600078e020b */
[----:B------:R-:W4:Y:S04]  /*04d0*/  LDG.E R12, desc[UR8][R4.64+0x18] ;  /* 0x00001808040c7981 */ /* 0x000f28000c1e1900 */
[----:B------:R-:W4:Y:S04]  /*04e0*/  LDG.E R11, desc[UR8][R2.64+-0x1c] ;  /* 0xffffe408020b7981 */ /* 0x000f28000c1e1900 */
[----:B------:R0:W5:Y:S04]  /*04f0*/  LDG.E R14, desc[UR8][R4.64+0x1c] ;  /* 0x00001c08040e7981 */ /* 0x000168000c1e1900 */
[----:B------:R1:W5:Y:S01]  /*0500*/  LDG.E R13, desc[UR8][R2.64+-0x20] ;  /* 0xffffe008020d7981 */ /* 0x000362000c1e1900 */
[----:B------:R-:W-:-:S04]  /*0510*/  IADD3 R10, P1, PT, R10, -0x10, RZ ;  /* 0xfffffff00a0a7810 */ /* 0x000fc80007f3e0ff */
[----:B------:R-:W-:Y:S02]  /*0520*/  IADD3.X R9, PT, PT, R9, -0x1, RZ, P1, !PT ;  /* 0xffffffff09097810 */ /* 0x000fe40000ffe4ff */
[----:B------:R-:W-:Y:S01]  /*0530*/  ISETP.NE.U32.AND P1, PT, R10, RZ, PT ;  /* 0x000000ff0a00720c */ /* 0x000fe20003f25070 */
[----:B------:R-:W-:-:S03]  /*0540*/  IMAD.IADD R15, R15, 0x1, R16 ;  /* 0x000000010f0f7824 */ /* 0x000fc600078e0210 */
[----:B------:R-:W-:Y:S01]  /*0550*/  ISETP.NE.AND.EX P1, PT, R9, RZ, PT, P1 ;  /* 0x000000ff0900720c */ /* 0x000fe20003f25310 */
[----:B------:R-:W-:Y:S01]  /*0560*/  IMAD.IADD R18, R17, 0x1, R18 ;  /* 0x0000000111127824 */ /* 0x000fe200078e0212 */
[----:B------:R-:W-:-:S04]  /*0570*/  IADD3 R21, PT, PT, R26, R21, R24 ;  /* 0x000000151a157210 */ /* 0x000fc80007ffe018 */
[----:B------:R-:W-:Y:S02]  /*0580*/  IADD3 R15, PT, PT, R18, R21, R15 ;  /* 0x00000015120f7210 */ /* 0x000fe40007ffe00f */
[----:B0-----:R-:W-:Y:S02]  /*0590*/  IADD3 R4, P2, PT, R4, 0x40, RZ ;  /* 0x0000004004047810 */ /* 0x001fe40007f5e0ff */
[----:B-1----:R-:W-:-:S03]  /*05a0*/  IADD3 R2, P3, PT, R2, -0x40, RZ ;  /* 0xffffffc002027810 */ /* 0x002fc60007f7e0ff */
[----:B------:R-:W-:Y:S01]  /*05b0*/  IMAD.X R5, RZ, RZ, R5, P2 ;  /* 0x000000ffff057224 */ /* 0x000fe200010e0605 */
[----:B------:R-:W-:Y:S01]  /*05c0*/  IADD3.X R3, PT, PT, R3, -0x1, RZ, P3, !PT ;  /* 0xffffffff03037810 */ /* 0x000fe20001ffe4ff */
[----:B---3--:R-:W-:Y:S02]  /*05d0*/  IMAD.IADD R19, R22, 0x1, R19 ;  /* 0x0000000116137824 */ /* 0x008fe400078e0213 */
[----:B--2---:R-:W-:-:S05]  /*05e0*/  IMAD.IADD R20, R23, 0x1, R20 ;  /* 0x0000000117147824 */ /* 0x004fca00078e0214 */
[----:B------:R-:W-:Y:S01]  /*05f0*/  IADD3 R19, PT, PT, R20, R15, R19 ;  /* 0x0000000f14137210 */ /* 0x000fe20007ffe013 */
[----:B----4-:R-:W-:Y:S02]  /*0600*/  IMAD.IADD R11, R12, 0x1, R11 ;  /* 0x000000010c0b7824 */ /* 0x010fe400078e020b */
[----:B-----5:R-:W-:-:S05]  /*0610*/  IMAD.IADD R14, R14, 0x1, R13 ;  /* 0x000000010e0e7824 */ /* 0x020fca00078e020d */
[----:B------:R-:W-:Y:S01]  /*0620*/  IADD3 R11, PT, PT, R14, R19, R11 ;  /* 0x000000130e0b7210 */ /* 0x000fe20007ffe00b */
[----:B------:R-:W-:Y:S06]  /*0630*/  @P1 BRA `(.L_x_2) ;  /* 0xfffffff800fc1947 */ /* 0x000fec000383ffff */
.L_x_1:
[----:B0-----:R-:W-:Y:S05]  /*0640*/  BSYNC.RECONVERGENT B0 ;  /* 0x0000000000007941 */ /* 0x001fea0003800200 */
.L_x_0:
[----:B------:R-:W-:Y:S04]  /*0650*/  BSSY.RECONVERGENT B0, `(.L_x_3) ;  /* 0x0000069000007945 */ /* 0x000fe80003800200 */
[----:B------:R-:W-:Y:S05]  /*0660*/  @!P0 BRA `(.L_x_4) ;  /* 0x00000004009c8947 */ /* 0x000fea0003800000 */
[----:B------:R-:W-:Y:S01]  /*0670*/  ISETP.GE.U32.AND P1, PT, R25, 0x8, PT ;  /* 0x000000081900780c */ /* 0x000fe20003f26070 */
[----:B------:R-:W-:Y:S01]  /*0680*/  BSSY.RECONVERGENT B1, `(.L_x_5) ;  /* 0x000002b000017945 */ /* 0x000fe20003800200 */
[----:B------:R-:W-:Y:S02]  /*0690*/  LOP3.LUT R26, R6, 0x7, RZ, 0xc0, !PT ;  /* 0x00000007061a7812 */ /* 0x000fe400078ec0ff */
[----:B------:R-:W-:Y:S02]  /*06a0*/  ISETP.GE.U32.AND.EX P1, PT, RZ, RZ, PT, P1 ;  /* 0x000000ffff00720c */ /* 0x000fe40003f26110 */
[----:B------:R-:W-:-:S04]  /*06b0*/  ISETP.NE.U32.AND P0, PT, R26, RZ, PT ;  /* 0x000000ff1a00720c */ /* 0x000fc80003f05070 */
[----:B------:R-:W-:-:S07]  /*06c0*/  ISETP.NE.AND.EX P0, PT, RZ, RZ, PT, P0 ;  /* 0x000000ffff00720c */ /* 0x000fce0003f05300 */
[----:B------:R-:W-:Y:S06]  /*06d0*/  @!P1 BRA `(.L_x_6) ;  /* 0x0000000000949947 */ /* 0x000fec0003800000 */
[----:B------:R-:W0:Y:S01]  /*06e0*/  LDCU.128 UR4, c[0x0][0x380] ;  /* 0x00007000ff0477ac */ /* 0x000e220008000c00 */
[----:B------:R-:W-:-:S05]  /*06f0*/  IADD3 R3, P1, PT, R0, -R7, RZ ;  /* 0x8000000700037210 */ /* 0x000fca0007f3e0ff */
[----:B------:R-:W-:Y:S01]  /*0700*/  IMAD.X R10, RZ, RZ, ~R8, P1 ;  /* 0x000000ffff0a7224 */ /* 0x000fe200008e0e08 */
[----:B0-----:R-:W-:Y:S02]  /*0710*/  LEA R2, P2, R3, UR6, 0x2 ;  /* 0x0000000603027c11 */ /* 0x001fe4000f8410ff */
[----:B------:R-:W-:Y:S02]  /*0720*/  LEA R4, P1, R7, UR4, 0x2 ;  /* 0x0000000407047c11 */ /* 0x000fe4000f8210ff */
[----:B------:R-:W-:Y:S02]  /*0730*/  LEA.HI.X R3, R3, UR7, R10, 0x2, P2 ;  /* 0x0000000703037c11 */ /* 0x000fe400090f140a */
[----:B------:R-:W-:-:S03]  /*0740*/  LEA.HI.X R5, R7, UR5, R8, 0x2, P1 ;  /* 0x0000000507057c11 */ /* 0x000fc600088f1408 */
[----:B------:R-:W2:Y:S04]  /*0750*/  LDG.E R21, desc[UR8][R2.64] ;  /* 0x0000000802157981 */ /* 0x000ea8000c1e1900 */
        /* <DEDUP_REMOVED lines=14> */
[----:B------:R-:W5:Y:S01]  /*0840*/  LDG.E R17, desc[UR8][R2.64+-0x1c] ;  /* 0xffffe40802117981 */ /* 0x000f62000c1e1900 */
[----:B------:R-:W-:-:S05]  /*0850*/  IADD3 R7, P1, PT, R7, 0x8, RZ ;  /* 0x0000000807077810 */ /* 0x000fca0007f3e0ff */
[----:B------:R-:W-:Y:S02]  /*0860*/  IMAD.X R8, RZ, RZ, R8, P1 ;  /* 0x000000ffff087224 */ /* 0x000fe400008e0608 */
[----:B--2---:R-:W-:Y:S02]  /*0870*/  IMAD.IADD R20, R20, 0x1, R21 ;  /* 0x0000000114147824 */ /* 0x004fe400078e0215 */
[----:B---3--:R-:W-:-:S05]  /*0880*/  IMAD.IADD R22, R22, 0x1, R23 ;  /* 0x0000000116167824 */ /* 0x008fca00078e0217 */
[----:B------:R-:W-:Y:S01]  /*0890*/  IADD3 R20, PT, PT, R22, R11, R20 ;  /* 0x0000000b16147210 */ /* 0x000fe20007ffe014 */
[----:B----4-:R-:W-:Y:S02]  /*08a0*/  IMAD.IADD R24, R24, 0x1, R25 ;  /* 0x0000000118187824 */ /* 0x010fe400078e0219 */
[----:B-----5:R-:W-:-:S05]  /*08b0*/  IMAD.IADD R19, R19, 0x1, R18 ;  /* 0x0000000113137824 */ /* 0x020fca00078e0212 */
[----:B------:R-:W-:Y:S01]  /*08c0*/  IADD3 R19, PT, PT, R19, R20, R24 ;  /* 0x0000001413137210 */ /* 0x000fe20007ffe018 */
[----:B------:R-:W-:Y:S02]  /*08d0*/  IMAD.IADD R12, R15, 0x1, R12 ;  /* 0x000000010f0c7824 */ /* 0x000fe400078e020c */
[----:B------:R-:W-:-:S05]  /*08e0*/  IMAD.IADD R13, R13, 0x1, R10 ;  /* 0x000000010d0d7824 */ /* 0x000fca00078e020a */
[----:B------:R-:W-:Y:S01]  /*08f0*/  IADD3 R12, PT, PT, R13, R19, R12 ;  /* 0x000000130d0c7210 */ /* 0x000fe20007ffe00c */
[----:B------:R-:W-:Y:S02]  /*0900*/  IMAD.IADD R9, R9, 0x1, R14 ;  /* 0x0000000109097824 */ /* 0x000fe400078e020e */
[----:B------:R-:W-:-:S05]  /*0910*/  IMAD.IADD R16, R16, 0x1, R17 ;  /* 0x0000000110107824 */ /* 0x000fca00078e0211 */
[----:B------:R-:W-:-:S07]  /*0920*/  IADD3 R11, PT, PT, R16, R12, R9 ;  /* 0x0000000c100b7210 */ /* 0x000fce0007ffe009 */
.L_x_6:
[----:B------:R-:W-:Y:S05]  /*0930*/  BSYNC.RECONVERGENT B1 ;  /* 0x0000000000017941 */ /* 0x000fea0003800200 */
.L_x_5:
[----:B------:R-:W-:Y:S05]  /*0940*/  @!P0 BRA `(.L_x_4) ;  /* 0x0000000000e48947 */ /* 0x000fea0003800000 */
[----:B------:R-:W-:Y:S01]  /*0950*/  ISETP.GE.U32.AND P1, PT, R26, 0x4, PT ;  /* 0x000000041a00780c */ /* 0x000fe20003f26070 */
[----:B------:R-:W-:Y:S01]  /*0960*/  IMAD.MOV.U32 R2, RZ, RZ, RZ ;  /* 0x000000ffff027224 */ /* 0x000fe200078e00ff */
[----:B------:R-:W-:Y:S01]  /*0970*/  LOP3.LUT R6, R6, 0x3, RZ, 0xc0, !PT ;  /* 0x0000000306067812 */ /* 0x000fe200078ec0ff */
[----:B------:R-:W-:Y:S01]  /*0980*/  BSSY.RECONVERGENT B1, `(.L_x_7) ;  /* 0x000001c000017945 */ /* 0x000fe20003800200 */
[----:B------:R-:W-:Y:S02]  /*0990*/  ISETP.GE.U32.AND.EX P1, PT, RZ, RZ, PT, P1 ;  /* 0x000000ffff00720c */ /* 0x000fe40003f26110 */
[----:B------:R-:W-:-:S04]  /*09a0*/  ISETP.NE.U32.AND P0, PT, R6, RZ, PT ;  /* 0x000000ff0600720c */ /* 0x000fc80003f05070 */
[----:B------:R-:W-:-:S07]  /*09b0*/  ISETP.NE.AND.EX P0, PT, R2, RZ, PT, P0 ;  /* 0x000000ff0200720c */ /* 0x000fce0003f05300 */
        /* <DEDUP_REMOVED lines=13> */
[----:B------:R-:W5:Y:S04]  /*0a90*/  LDG.E R17, desc[UR8][R12.64+0xc] ;  /* 0x00000c080c117981 */ /* 0x000f68000c1e1900 */
[----:B------:R-:W4:Y:S04]  /*0aa0*/  LDG.E R16, desc[UR8][R4.64+-0x8] ;  /* 0xfffff80804107981 */ /* 0x000f28000c1e1900 */
        /* <DEDUP_REMOVED lines=8> */
[----:B------:R-:W-:-:S07]  /*0b30*/  IADD3 R11, PT, PT, R17, R9, R16 ;  /* 0x00000009110b7210 */ /* 0x000fce0007ffe010 */
.L_x_8:
[----:B------:R-:W-:Y:S05]  /*0b40*/  BSYNC.RECONVERGENT B1 ;  /* 0x0000000000017941 */ /* 0x000fea0003800200 */
.L_x_7:
[----:B------:R-:W-:Y:S05]  /*0b50*/  @!P0 BRA `(.L_x_4) ;  /* 0x0000000000608947 */ /* 0x000fea0003800000 */
[----:B------:R-:W0:Y:S01]  /*0b60*/  LDCU.128 UR4, c[0x0][0x380] ;  /* 0x00007000ff0477ac */ /* 0x000e220008000c00 */
[C---:B------:R-:W-:Y:S01]  /*0b70*/  IMAD.SHL.U32 R4, R7.reuse, 0x4, RZ ;  /* 0x0000000407047824 */ /* 0x040fe200078e00ff */
[----:B------:R-:W-:Y:S01]  /*0b80*/  SHF.L.U64.HI R8, R7, 0x2, R8 ;  /* 0x0000000207087819 */ /* 0x000fe20000010208 */
[----:B------:R-:W-:-:S05]  /*0b90*/  IMAD.SHL.U32 R3, R0, 0x4, RZ ;  /* 0x0000000400037824 */ /* 0x000fca00078e00ff */
[----:B0-----:R-:W-:Y:S02]  /*0ba0*/  IADD3 R7, P0, P1, R3, UR6, -R4 ;  /* 0x0000000603077c10 */ /* 0x001fe4000f91e804 */
[----:B------:R-:W-:Y:S02]  /*0bb0*/  IADD3 R4, P2, PT, R4, UR4, RZ ;  /* 0x0000000404047c10 */ /* 0x000fe4000ff5e0ff */
[----:B------:R-:W-:Y:S02]  /*0bc0*/  SHF.R.U32.HI R3, RZ, 0x1e, R0 ;  /* 0x0000001eff037819 */ /* 0x000fe40000011600 */
[----:B------:R-:W-:Y:S02]  /*0bd0*/  IADD3.X R5, PT, PT, R8, UR5, RZ, P2, !PT ;  /* 0x0000000508057c10 */ /* 0x000fe400097fe4ff */
[----:B------:R-:W-:-:S07]  /*0be0*/  IADD3.X R12, PT, PT, R3, UR7, ~R8, P0, P1 ;  /* 0x00000007030c7c10 */ /* 0x000fce00087e2c08 */
.L_x_9:
[----:B------:R-:W-:Y:S01]  /*0bf0*/  IMAD.MOV.U32 R8, RZ, RZ, R7 ;  /* 0x000000ffff087224 */ /* 0x000fe200078e0007 */
[----:B------:R0:W2:Y:S01]  /*0c00*/  LDG.E R3, desc[UR8][R4.64] ;  /* 0x0000000804037981 */ /* 0x0000a2000c1e1900 */
[----:B------:R-:W-:-:S05]  /*0c10*/  IMAD.MOV.U32 R9, RZ, RZ, R12 ;  /* 0x000000ffff097224 */ /* 0x000fca00078e000c */
[----:B------:R-:W2:Y:S01]  /*0c20*/  LDG.E R8, desc[UR8][R8.64] ;  /* 0x0000000808087981 */ /* 0x000ea2000c1e1900 */
[----:B------:R-:W-:-:S04]  /*0c30*/  IADD3 R6, P0, PT, R6, -0x1, RZ ;  /* 0xffffffff06067810 */ /* 0x000fc80007f1e0ff */
[----:B------:R-:W-:Y:S02]  /*0c40*/  IADD3.X R2, PT, PT, R2, -0x1, RZ, P0, !PT ;  /* 0xffffffff02027810 */ /* 0x000fe400007fe4ff */
[----:B------:R-:W-:-:S04]  /*0c50*/  ISETP.NE.U32.AND P0, PT, R6, RZ, PT ;  /* 0x000000ff0600720c */ /* 0x000fc80003f05070 */
[----:B------:R-:W-:Y:S02]  /*0c60*/  ISETP.NE.AND.EX P0, PT, R2, RZ, PT, P0 ;  /* 0x000000ff0200720c */ /* 0x000fe40003f05300 */
[----:B0-----:R-:W-:Y:S02]  /*0c70*/  IADD3 R4, P2, PT, R4, 0x4, RZ ;  /* 0x0000000404047810 */ /* 0x001fe40007f5e0ff */
[----:B------:R-:W-:-:S03]  /*0c80*/  IADD3 R7, P1, PT, R7, -0x4, RZ ;  /* 0xfffffffc07077810 */ /* 0x000fc60007f3e0ff */
[----:B------:R-:W-:Y:S01]  /*0c90*/  IMAD.X R5, RZ, RZ, R5, P2 ;  /* 0x000000ffff057224 */ /* 0x000fe200010e0605 */
[----:B------:R-:W-:Y:S01]  /*0ca0*/  IADD3.X R12, PT, PT, R12, -0x1, RZ, P1, !PT ;  /* 0xffffffff0c0c7810 */ /* 0x000fe20000ffe4ff */
[----:B--2---:R-:W-:-:S04]  /*0cb0*/  IMAD.IADD R10, R3, 0x1, R8 ;  /* 0x00000001030a7824 */ /* 0x004fc800078e0208 */
[----:B------:R-:W-:Y:S01]  /*0cc0*/  IMAD.IADD R11, R10, 0x1, R11 ;  /* 0x000000010a0b7824 */ /* 0x000fe200078e020b */
[----:B------:R-:W-:Y:S06]  /*0cd0*/  @P0 BRA `(.L_x_9) ;  /* 0xfffffffc00c40947 */ /* 0x000fec000383ffff */
.L_x_4:
[----:B------:R-:W-:Y:S05]  /*0ce0*/  BSYNC.RECONVERGENT B0 ;  /* 0x0000000000007941 */ /* 0x000fea0003800200 */
.L_x_3:
[----:B------:R-:W0:Y:S02]  /*0cf0*/  LDCU.64 UR4, c[0x0][0x390] ;  /* 0x00007200ff0477ac */ /* 0x000e240008000a00 */
[----:B0-----:R-:W-:-:S04]  /*0d00*/  LEA R2, P0, R0, UR4, 0x2 ;  /* 0x0000000400027c11 */ /* 0x001fc8000f8010ff */
[----:B------:R-:W-:-:S05]  /*0d10*/  LEA.HI.X R3, R0, UR5, RZ, 0x2, P0 ;  /* 0x0000000500037c11 */ /* 0x000fca00080f14ff */
[----:B------:R-:W-:Y:S01]  /*0d20*/  STG.E desc[UR8][R2.64], R11 ;  /* 0x0000000b02007986 */ /* 0x000fe2000c101908 */
[----:B------:R-:W-:Y:S05]  /*0d30*/  EXIT ;  /* 0x000000000000794d */ /* 0x000fea0003800000 */
.L_x_10:
[----:B------:R-:W-:-:S00]  /*0d40*/  BRA `(.L_x_10) ;  /* 0xfffffffc00fc7947 */ /* 0x000fc0000383ffff */
[----:B------:R-:W-:-:S00]  /*0d50*/  NOP ;  /* 0x0000000000007918 */ /* 0x000fc00000000000 */
        /* <DEDUP_REMOVED lines=10> */
.L_x_11:


//--------------------- .nv.shared.reserved.0     --------------------------
	.section	.nv.shared.reserved.0,"aw",@nobits
	.weak		__nv_reservedSMEM_offset_0_alias
	.size		__nv_reservedSMEM_offset_0_alias, 0, 64
	.other		__nv_reservedSMEM_offset_0_alias,@"STO_CUDA_RESERVED_SHARED STV_DEFAULT"
__nv_reservedSMEM_offset_0_alias:
	.zero		0
	.zero		64


//--------------------- .nv.constant0.vecConv     --------------------------
	.section	.nv.constant0.vecConv,"a",@progbits
	.sectionflags	@""
	.align	4
.nv.constant0.vecConv:
	.zero		928


//--------------------- SYMBOLS --------------------------

	.type		.nv.reservedSmem.offset0,@object
	.size		.nv.reservedSmem.offset0,0x4
